//
// Generated by NVIDIA NVVM Compiler
//
// Compiler Build ID: CL-36424714
// Cuda compilation tools, release 13.0, V13.0.88
// Based on NVVM 20.0.0
//

.version 9.0
.target sm_100
.address_size 64

	// .globl	_Z11convolutionPfiiiiS_
.const .align 4 .b8 d_filterKernel[12] = {0, 0, 128, 191, 0, 0, 0, 0, 0, 0, 128, 63};
.extern .shared .align 16 .b8 imageTile[];

.visible .entry _Z11convolutionPfiiiiS_(
	.param .u64 .ptr .align 1 _Z11convolutionPfiiiiS__param_0,
	.param .u32 _Z11convolutionPfiiiiS__param_1,
	.param .u32 _Z11convolutionPfiiiiS__param_2,
	.param .u32 _Z11convolutionPfiiiiS__param_3,
	.param .u32 _Z11convolutionPfiiiiS__param_4,
	.param .u64 .ptr .align 1 _Z11convolutionPfiiiiS__param_5
)
{
	.reg .pred 	%p<13>;
	.reg .b32 	%r<58>;
	.reg .b32 	%f<9>;
	.reg .b64 	%rd<21>;

	ld.param.u64 	%rd2, [_Z11convolutionPfiiiiS__param_0];
	ld.param.u32 	%r18, [_Z11convolutionPfiiiiS__param_2];
	ld.param.u32 	%r19, [_Z11convolutionPfiiiiS__param_3];
	ld.param.u32 	%r20, [_Z11convolutionPfiiiiS__param_4];
	ld.param.u64 	%rd3, [_Z11convolutionPfiiiiS__param_5];
	cvta.to.global.u64 	%rd1, %rd3;
	mov.u32 	%r21, %ctaid.x;
	mov.u32 	%r22, %ctaid.y;
	mov.u32 	%r23, %tid.y;
	mad.lo.s32 	%r24, %r20, %r22, %r23;
	mov.u32 	%r25, %ntid.y;
	mov.u32 	%r26, %tid.x;
	mov.u32 	%r27, %ntid.x;
	cvta.to.global.u64 	%rd4, %rd2;
	mad.lo.s32 	%r3, %r19, %r21, %r26;
	mad.lo.s32 	%r28, %r3, %r18, %r24;
	mul.wide.u32 	%rd5, %r28, 4;
	add.s64 	%rd6, %rd4, %rd5;
	ld.global.f32 	%f1, [%rd6];
	mad.lo.s32 	%r29, %r26, %r25, %r23;
	shl.b32 	%r30, %r29, 2;
	mov.u32 	%r31, imageTile;
	add.s32 	%r4, %r31, %r30;
	st.shared.f32 	[%r4], %f1;
	add.s32 	%r5, %r27, %r26;
	add.s32 	%r6, %r3, %r27;
	mad.lo.s32 	%r32, %r6, %r18, %r24;
	mul.wide.u32 	%rd7, %r32, 4;
	add.s64 	%rd8, %rd4, %rd7;
	ld.global.f32 	%f2, [%rd8];
	mad.lo.s32 	%r33, %r5, %r25, %r23;
	shl.b32 	%r34, %r33, 2;
	add.s32 	%r7, %r31, %r34;
	st.shared.f32 	[%r7], %f2;
	add.s32 	%r8, %r5, %r27;
	add.s32 	%r9, %r6, %r27;
	mad.lo.s32 	%r35, %r9, %r18, %r24;
	mul.wide.u32 	%rd9, %r35, 4;
	add.s64 	%rd10, %rd4, %rd9;
	ld.global.f32 	%f3, [%rd10];
	mad.lo.s32 	%r36, %r8, %r25, %r23;
	shl.b32 	%r37, %r36, 2;
	add.s32 	%r10, %r31, %r37;
	st.shared.f32 	[%r10], %f3;
	add.s32 	%r11, %r8, %r27;
	add.s32 	%r12, %r9, %r27;
	mad.lo.s32 	%r38, %r12, %r18, %r24;
	mul.wide.u32 	%rd11, %r38, 4;
	add.s64 	%rd12, %rd4, %rd11;
	ld.global.f32 	%f4, [%rd12];
	mad.lo.s32 	%r39, %r11, %r25, %r23;
	shl.b32 	%r40, %r39, 2;
	add.s32 	%r13, %r31, %r40;
	st.shared.f32 	[%r13], %f4;
	bar.sync 	0;
	shl.b32 	%r41, %r27, 2;
	add.s32 	%r14, %r41, -2;
	add.s32 	%r15, %r25, -2;
	setp.ge.u32 	%p1, %r23, %r15;
	add.s32 	%r16, %r18, -2;
	add.s32 	%r17, %r24, 1;
	setp.ge.u32 	%p2, %r26, %r14;
	or.pred  	%p3, %p2, %p1;
	@%p3 bra 	$L__BB0_2;
	shl.b32 	%r42, %r25, 2;
	add.s32 	%r43, %r4, %r42;
	ld.shared.f32 	%f5, [%r43+4];
	mad.lo.s32 	%r44, %r16, %r3, %r16;
	add.s32 	%r45, %r17, %r44;
	mul.wide.u32 	%rd13, %r45, 4;
	add.s64 	%rd14, %rd1, %rd13;
	st.global.f32 	[%rd14], %f5;
$L__BB0_2:
	setp.ge.u32 	%p4, %r23, %r15;
	setp.ge.u32 	%p5, %r5, %r14;
	or.pred  	%p6, %p5, %p4;
	@%p6 bra 	$L__BB0_4;
	shl.b32 	%r46, %r25, 2;
	add.s32 	%r47, %r7, %r46;
	ld.shared.f32 	%f6, [%r47+4];
	mad.lo.s32 	%r48, %r16, %r6, %r16;
	add.s32 	%r49, %r17, %r48;
	mul.wide.u32 	%rd15, %r49, 4;
	add.s64 	%rd16, %rd1, %rd15;
	st.global.f32 	[%rd16], %f6;
$L__BB0_4:
	setp.ge.u32 	%p7, %r23, %r15;
	setp.ge.u32 	%p8, %r8, %r14;
	or.pred  	%p9, %p8, %p7;
	@%p9 bra 	$L__BB0_6;
	shl.b32 	%r50, %r25, 2;
	add.s32 	%r51, %r10, %r50;
	ld.shared.f32 	%f7, [%r51+4];
	mad.lo.s32 	%r52, %r16, %r9, %r16;
	add.s32 	%r53, %r17, %r52;
	mul.wide.u32 	%rd17, %r53, 4;
	add.s64 	%rd18, %rd1, %rd17;
	st.global.f32 	[%rd18], %f7;
$L__BB0_6:
	setp.ge.u32 	%p10, %r23, %r15;
	setp.ge.u32 	%p11, %r11, %r14;
	or.pred  	%p12, %p11, %p10;
	@%p12 bra 	$L__BB0_8;
	shl.b32 	%r54, %r25, 2;
	add.s32 	%r55, %r13, %r54;
	ld.shared.f32 	%f8, [%r55+4];
	mad.lo.s32 	%r56, %r16, %r12, %r16;
	add.s32 	%r57, %r17, %r56;
	mul.wide.u32 	%rd19, %r57, 4;
	add.s64 	%rd20, %rd1, %rd19;
	st.global.f32 	[%rd20], %f8;
$L__BB0_8:
	ret;

}


// ===== COMPILED SASS (sm_100) =====

	.target	sm_100

	.elftype	@"ET_EXEC"


//--------------------- .note.nv.tkinfo           --------------------------
	.section	.note.nv.tkinfo,"",@"SHT_NOTE"
	.sectionflags	@"SHF_NOTE_NV_TKINFO"
	.tkinfo
        /*0018*/ 	.word	0x00000002
        /*0030*/ 	.string	""
        /*0030*/ 	.string	"ptxas"
        /*0030*/ 	.string	"Cuda compilation tools, release 13.0, V13.0.88"
        /*0030*/ 	.string	"Build cuda_13.0.r13.0/compiler.36424714_0"
        /*0030*/ 	.string	"-arch sm_100 -m 64 "



//--------------------- .note.nv.cuinfo           --------------------------
	.section	.note.nv.cuinfo,"",@"SHT_NOTE"
	.sectionflags	@"SHF_NOTE_NV_CUINFO"
        /*0018*/ 	.short	0x0002
        /*001a*/ 	.short	0x0064
        /*001c*/ 	.short	0x0082
	.zero		2


//--------------------- .nv.info                  --------------------------
	.section	.nv.info,"",@"SHT_CUDA_INFO"
	.align	4


	//----- nvinfo : EIATTR_REGCOUNT
	.align		4
        /*0000*/ 	.byte	0x04, 0x2f
        /*0002*/ 	.short	(.L_2 - .L_1)
	.align		4
.L_1:
        /*0004*/ 	.word	index@(_Z11convolutionPfiiiiS_)
        /*0008*/ 	.word	0x00000019


	//----- nvinfo : EIATTR_FRAME_SIZE
	.align		4
.L_2:
        /*000c*/ 	.byte	0x04, 0x11
        /*000e*/ 	.short	(.L_4 - .L_3)
	.align		4
.L_3:
        /*0010*/ 	.word	index@(_Z11convolutionPfiiiiS_)
        /*0014*/ 	.word	0x00000000


	//----- nvinfo : EIATTR_MIN_STACK_SIZE
	.align		4
.L_4:
        /*0018*/ 	.byte	0x04, 0x12
        /*001a*/ 	.short	(.L_6 - .L_5)
	.align		4
.L_5:
        /*001c*/ 	.word	index@(_Z11convolutionPfiiiiS_)
        /*0020*/ 	.word	0x00000000
.L_6:


//--------------------- .nv.compat                --------------------------
	.section	.nv.compat,"",@"SHT_CUDA_COMPAT_INFO"
	.align	4
        /*0000*/ 	.byte	0x02, 0x09, 0x00, 0x00, 0x02, 0x02, 0x01, 0x00, 0x02, 0x05, 0x05, 0x00, 0x03, 0x07, 0x01, 0x01
        /*0010*/ 	.byte	0x02, 0x03, 0x00, 0x00, 0x02, 0x06, 0x01, 0x00, 0x04, 0x0b, 0x08, 0x00, 0x09, 0x00, 0x00, 0x00
        /*0020*/ 	.byte	0x00, 0x00, 0x00, 0x00


//--------------------- .nv.info._Z11convolutionPfiiiiS_ --------------------------
	.section	.nv.info._Z11convolutionPfiiiiS_,"",@"SHT_CUDA_INFO"
	.sectionflags	@""
	.align	4


	//----- nvinfo : EIATTR_CUDA_API_VERSION
	.align		4
        /*0000*/ 	.byte	0x04, 0x37
        /*0002*/ 	.short	(.L_8 - .L_7)
.L_7:
        /*0004*/ 	.word	0x00000082


	//----- nvinfo : EIATTR_KPARAM_INFO
	.align		4
.L_8:
        /*0008*/ 	.byte	0x04, 0x17
        /*000a*/ 	.short	(.L_10 - .L_9)
.L_9:
        /*000c*/ 	.word	0x00000000
        /*0010*/ 	.short	0x0005
        /*0012*/ 	.short	0x0018
        /*0014*/ 	.byte	0x00, 0xf5, 0x21, 0x00


	//----- nvinfo : EIATTR_KPARAM_INFO
	.align		4
.L_10:
        /*0018*/ 	.byte	0x04, 0x17
        /*001a*/ 	.short	(.L_12 - .L_11)
.L_11:
        /*001c*/ 	.word	0x00000000
        /*0020*/ 	.short	0x0004
        /*0022*/ 	.short	0x0014
        /*0024*/ 	.byte	0x00, 0xf0, 0x11, 0x00


	//----- nvinfo : EIATTR_KPARAM_INFO
	.align		4
.L_12:
        /*0028*/ 	.byte	0x04, 0x17
        /*002a*/ 	.short	(.L_14 - .L_13)
.L_13:
        /*002c*/ 	.word	0x00000000
        /*0030*/ 	.short	0x0003
        /*0032*/ 	.short	0x0010
        /*0034*/ 	.byte	0x00, 0xf0, 0x11, 0x00


	//----- nvinfo : EIATTR_KPARAM_INFO
	.align		4
.L_14:
        /*0038*/ 	.byte	0x04, 0x17
        /*003a*/ 	.short	(.L_16 - .L_15)
.L_15:
        /*003c*/ 	.word	0x00000000
        /*0040*/ 	.short	0x0002
        /*0042*/ 	.short	0x000c
        /*0044*/ 	.byte	0x00, 0xf0, 0x11, 0x00


	//----- nvinfo : EIATTR_KPARAM_INFO
	.align		4
.L_16:
        /*0048*/ 	.byte	0x04, 0x17
        /*004a*/ 	.short	(.L_18 - .L_17)
.L_17:
        /*004c*/ 	.word	0x00000000
        /*0050*/ 	.short	0x0001
        /*0052*/ 	.short	0x0008
        /*0054*/ 	.byte	0x00, 0xf0, 0x11, 0x00


	//----- nvinfo : EIATTR_KPARAM_INFO
	.align		4
.L_18:
        /*0058*/ 	.byte	0x04, 0x17
        /*005a*/ 	.short	(.L_20 - .L_19)
.L_19:
        /*005c*/ 	.word	0x00000000
        /*0060*/ 	.short	0x0000
        /*0062*/ 	.short	0x0000
        /*0064*/ 	.byte	0x00, 0xf5, 0x21, 0x00


	//----- nvinfo : EIATTR_SPARSE_MMA_MASK
	.align		4
.L_20:
        /*0068*/ 	.byte	0x03, 0x50
        /*006a*/ 	.short	0x0000


	//----- nvinfo : EIATTR_MAXREG_COUNT
	.align		4
        /*006c*/ 	.byte	0x03, 0x1b
        /*006e*/ 	.short	0x00ff


	//----- nvinfo : EIATTR_NUM_BARRIERS
	.align		4
        /*0070*/ 	.byte	0x02, 0x4c
        /*0072*/ 	.byte	0x01
	.zero		1


	//----- nvinfo : EIATTR_MERCURY_ISA_VERSION
	.align		4
        /*0074*/ 	.byte	0x03, 0x5f
        /*0076*/ 	.short	0x0101


	//----- nvinfo : EIATTR_VRC_CTA_INIT_COUNT
	.align		4
        /*0078*/ 	.byte	0x02, 0x4a
	.zero		1
	.zero		1


	//----- nvinfo : EIATTR_EXIT_INSTR_OFFSETS
	.align		4
        /*007c*/ 	.byte	0x04, 0x1c
        /*007e*/ 	.short	(.L_22 - .L_21)


	//   ....[0]....
.L_21:
        /*0080*/ 	.word	0x000004d0


	//   ....[1]....
        /*0084*/ 	.word	0x00000550


	//----- nvinfo : EIATTR_CBANK_PARAM_SIZE
	.align		4
.L_22:
        /*0088*/ 	.byte	0x03, 0x19
        /*008a*/ 	.short	0x0020


	//----- nvinfo : EIATTR_PARAM_CBANK
	.align		4
        /*008c*/ 	.byte	0x04, 0x0a
        /*008e*/ 	.short	(.L_24 - .L_23)
	.align		4
.L_23:
        /*0090*/ 	.word	index@(.nv.constant0._Z11convolutionPfiiiiS_)
        /*0094*/ 	.short	0x0380
        /*0096*/ 	.short	0x0020


	//----- nvinfo : EIATTR_SW_WAR
	.align		4
.L_24:
        /*0098*/ 	.byte	0x04, 0x36
        /*009a*/ 	.short	(.L_26 - .L_25)
.L_25:
        /*009c*/ 	.word	0x00000008
.L_26:


//--------------------- .nv.callgraph             --------------------------
	.section	.nv.callgraph,"",@"SHT_CUDA_CALLGRAPH"
	.align	4
	.sectionentsize	8
	.align		4
        /*0000*/ 	.word	0x00000000
	.align		4
        /*0004*/ 	.word	0xffffffff
	.align		4
        /*0008*/ 	.word	0x00000000
	.align		4
        /*000c*/ 	.word	0xfffffffe
	.align		4
        /*0010*/ 	.word	0x00000000
	.align		4
        /*0014*/ 	.word	0xfffffffd
	.align		4
        /*0018*/ 	.word	0x00000000
	.align		4
        /*001c*/ 	.word	0xfffffffc


//--------------------- .nv.constant3             --------------------------
	.section	.nv.constant3,"a",@progbits
	.align	4
.nv.constant3:
	.type		d_filterKernel,@object
	.size		d_filterKernel,(.L_0 - d_filterKernel)
d_filterKernel:
        /*0000*/ 	.byte	0x00, 0x00, 0x80, 0xbf, 0x00, 0x00, 0x00, 0x00, 0x00, 0x00, 0x80, 0x3f
.L_0:


//--------------------- .text._Z11convolutionPfiiiiS_ --------------------------
	.section	.text._Z11convolutionPfiiiiS_,"ax",@progbits
	.align	128
        .global         _Z11convolutionPfiiiiS_
        .type           _Z11convolutionPfiiiiS_,@function
        .size           _Z11convolutionPfiiiiS_,(.L_x_1 - _Z11convolutionPfiiiiS_)
        .other          _Z11convolutionPfiiiiS_,@"STO_CUDA_ENTRY STV_DEFAULT"
_Z11convolutionPfiiiiS_:
.text._Z11convolutionPfiiiiS_:
[----:B------:R-:W-:Y:S01]  /*0000*/  LDC R1, c[0x0][0x37c] ;  /* 0x0000df00ff017b82 */ /* 0x000fe20000000800 */
[----:B------:R-:W0:Y:S07]  /*0010*/  S2R R19, SR_TID.X ;  /* 0x0000000000137919 */ /* 0x000e2e0000002100 */
[----:B------:R-:W0:Y:S01]  /*0020*/  S2UR UR4, SR_CTAID.X ;  /* 0x00000000000479c3 */ /* 0x000e220000002500 */
[----:B------:R-:W1:Y:S01]  /*0030*/  LDCU.64 UR8, c[0x0][0x358] ;  /* 0x00006b00ff0877ac */ /* 0x000e620008000a00 */
[----:B------:R-:W2:Y:S06]  /*0040*/  S2R R11, SR_TID.Y ;  /* 0x00000000000b7919 */ /* 0x000eac0000002200 */
[----:B------:R-:W0:Y:S08]  /*0050*/  LDC.64 R4, c[0x0][0x390] ;  /* 0x0000e400ff047b82 */ /* 0x000e300000000a00 */
[----:B------:R-:W3:Y:S01]  /*0060*/  LDC R6, c[0x0][0x364] ;  /* 0x0000d900ff067b82 */ /* 0x000ee20000000800 */
[----:B------:R-:W4:Y:S07]  /*0070*/  LDCU UR7, c[0x0][0x360] ;  /* 0x00006c00ff0777ac */ /* 0x000f2e0008000800 */
[----:B------:R-:W2:Y:S08]  /*0080*/  S2UR UR5, SR_CTAID.Y ;  /* 0x00000000000579c3 */ /* 0x000eb00000002600 */
[----:B------:R-:W5:Y:S01]  /*0090*/  LDC R13, c[0x0][0x38c] ;  /* 0x0000e300ff0d7b82 */ /* 0x000f620000000800 */
[----:B0-----:R-:W-:-:S05]  /*00a0*/  IMAD R7, R4, UR4, R19 ;  /* 0x0000000404077c24 */ /* 0x001fca000f8e0213 */
[----:B----4-:R-:W-:Y:S02]  /*00b0*/  IADD3 R8, PT, PT, R7, UR7, RZ ;  /* 0x0000000707087c10 */ /* 0x010fe4000fffe0ff */
[----:B------:R-:W0:Y:S02]  /*00c0*/  LDC.64 R2, c[0x0][0x380] ;  /* 0x0000e000ff027b82 */ /* 0x000e240000000a00 */
[----:B------:R-:W-:-:S04]  /*00d0*/  IADD3 R9, PT, PT, R8, UR7, RZ ;  /* 0x0000000708097c10 */ /* 0x000fc8000fffe0ff */
[----:B------:R-:W-:Y:S01]  /*00e0*/  IADD3 R0, PT, PT, R9, UR7, RZ ;  /* 0x0000000709007c10 */ /* 0x000fe2000fffe0ff */
[----:B--2---:R-:W-:-:S04]  /*00f0*/  IMAD R12, R5, UR5, R11 ;  /* 0x00000005050c7c24 */ /* 0x004fc8000f8e020b */
[-CC-:B-----5:R-:W-:Y:S02]  /*0100*/  IMAD R15, R7, R13.reuse, R12.reuse ;  /* 0x0000000d070f7224 */ /* 0x1a0fe400078e020c */
[-CC-:B------:R-:W-:Y:S02]  /*0110*/  IMAD R17, R8, R13.reuse, R12.reuse ;  /* 0x0000000d08117224 */ /* 0x180fe400078e020c */
[-CC-:B------:R-:W-:Y:S02]  /*0120*/  IMAD R5, R9, R13.reuse, R12.reuse ;  /* 0x0000000d09057224 */ /* 0x180fe400078e020c */
[----:B------:R-:W-:Y:S02]  /*0130*/  IMAD R21, R0, R13, R12 ;  /* 0x0000000d00157224 */ /* 0x000fe400078e020c */
[----:B0-----:R-:W-:-:S04]  /*0140*/  IMAD.WIDE.U32 R14, R15, 0x4, R2 ;  /* 0x000000040f0e7825 */ /* 0x001fc800078e0002 */
[--C-:B------:R-:W-:Y:S01]  /*0150*/  IMAD.WIDE.U32 R16, R17, 0x4, R2.reuse ;  /* 0x0000000411107825 */ /* 0x100fe200078e0002 */
[----:B-1----:R0:W2:Y:S03]  /*0160*/  LDG.E R10, desc[UR8][R14.64] ;  /* 0x000000080e0a7981 */ /* 0x0020a6000c1e1900 */
[--C-:B------:R-:W-:Y:S02]  /*0170*/  IMAD.WIDE.U32 R4, R5, 0x4, R2.reuse ;  /* 0x0000000405047825 */ /* 0x100fe400078e0002 */
[----:B------:R-:W4:Y:S02]  /*0180*/  LDG.E R16, desc[UR8][R16.64] ;  /* 0x0000000810107981 */ /* 0x000f24000c1e1900 */
[----:B------:R-:W-:Y:S02]  /*0190*/  IMAD.WIDE.U32 R2, R21, 0x4, R2 ;  /* 0x0000000415027825 */ /* 0x000fe400078e0002 */
[----:B------:R-:W5:Y:S04]  /*01a0*/  LDG.E R20, desc[UR8][R4.64] ;  /* 0x0000000804147981 */ /* 0x000f68000c1e1900 */
[----:B------:R1:W5:Y:S01]  /*01b0*/  LDG.E R22, desc[UR8][R2.64] ;  /* 0x0000000802167981 */ /* 0x000362000c1e1900 */
[----:B------:R-:W1:Y:S01]  /*01c0*/  S2UR UR5, SR_CgaCtaId ;  /* 0x00000000000579c3 */ /* 0x000e620000008800 */
[----:B---3--:R-:W-:-:S04]  /*01d0*/  IADD3 R18, PT, PT, R6, -0x2, RZ ;  /* 0xfffffffe06127810 */ /* 0x008fc80007ffe0ff */
[----:B------:R-:W-:Y:S02]  /*01e0*/  ISETP.GE.U32.AND P0, PT, R11, R18, PT ;  /* 0x000000120b00720c */ /* 0x000fe40003f06070 */
[----:B------:R-:W-:Y:S01]  /*01f0*/  IADD3 R18, PT, PT, R19, UR7, RZ ;  /* 0x0000000713127c10 */ /* 0x000fe2000fffe0ff */
[----:B------:R-:W-:-:S03]  /*0200*/  ULEA UR6, UR7, 0xfffffffe, 0x2 ;  /* 0xfffffffe07067891 */ /* 0x000fc6000f8e10ff */
[----:B0-----:R-:W-:Y:S01]  /*0210*/  IADD3 R15, PT, PT, R18, UR7, RZ ;  /* 0x00000007120f7c10 */ /* 0x001fe2000fffe0ff */
[----:B------:R-:W-:Y:S02]  /*0220*/  UMOV UR4, 0x400 ;  /* 0x0000040000047882 */ /* 0x000fe40000000000 */
[----:B------:R-:W-:Y:S02]  /*0230*/  ISETP.GE.U32.OR P3, PT, R19, UR6, P0 ;  /* 0x0000000613007c0c */ /* 0x000fe40008766470 */
[C---:B------:R-:W-:Y:S01]  /*0240*/  IADD3 R14, PT, PT, R15.reuse, UR7, RZ ;  /* 0x000000070f0e7c10 */ /* 0x040fe2000fffe0ff */
[--C-:B------:R-:W-:Y:S01]  /*0250*/  IMAD R19, R6, R19, R11.reuse ;  /* 0x0000001306137224 */ /* 0x100fe200078e020b */
[C---:B------:R-:W-:Y:S01]  /*0260*/  ISETP.GE.U32.OR P2, PT, R18.reuse, UR6, P0 ;  /* 0x0000000612007c0c */ /* 0x040fe20008746470 */
[-CC-:B------:R-:W-:Y:S01]  /*0270*/  IMAD R18, R18, R6.reuse, R11.reuse ;  /* 0x0000000612127224 */ /* 0x180fe200078e020b */
[C---:B------:R-:W-:Y:S01]  /*0280*/  ISETP.GE.U32.OR P1, PT, R15.reuse, UR6, P0 ;  /* 0x000000060f007c0c */ /* 0x040fe20008726470 */
[-CC-:B------:R-:W-:Y:S01]  /*0290*/  IMAD R15, R15, R6.reuse, R11.reuse ;  /* 0x000000060f0f7224 */ /* 0x180fe200078e020b */
[----:B-1----:R-:W-:Y:S01]  /*02a0*/  ULEA UR4, UR5, UR4, 0x18 ;  /* 0x0000000405047291 */ /* 0x002fe2000f8ec0ff */
[----:B------:R-:W-:-:S05]  /*02b0*/  IMAD R2, R14, R6, R11 ;  /* 0x000000060e027224 */ /* 0x000fca00078e020b */
[----:B------:R-:W-:Y:S02]  /*02c0*/  LEA R3, R19, UR4, 0x2 ;  /* 0x0000000413037c11 */ /* 0x000fe4000f8e10ff */
[----:B------:R-:W-:Y:S02]  /*02d0*/  LEA R5, R18, UR4, 0x2 ;  /* 0x0000000412057c11 */ /* 0x000fe4000f8e10ff */
[----:B------:R-:W-:Y:S02]  /*02e0*/  LEA R11, R15, UR4, 0x2 ;  /* 0x000000040f0b7c11 */ /* 0x000fe4000f8e10ff */
[----:B------:R-:W-:Y:S01]  /*02f0*/  LEA R15, R2, UR4, 0x2 ;  /* 0x00000004020f7c11 */ /* 0x000fe2000f8e10ff */
[C---:B------:R-:W-:Y:S01]  /*0300*/  @!P3 IMAD R17, R6.reuse, 0x4, R3 ;  /* 0x000000040611b824 */ /* 0x040fe200078e0203 */
[C---:B------:R-:W-:Y:S02]  /*0310*/  @!P2 LEA R19, R6.reuse, R5, 0x2 ;  /* 0x000000050613a211 */ /* 0x040fe400078e10ff */
[----:B------:R-:W-:-:S02]  /*0320*/  @!P1 LEA R18, R6, R11, 0x2 ;  /* 0x0000000b06129211 */ /* 0x000fc400078e10ff */
[----:B------:R-:W-:Y:S02]  /*0330*/  IADD3 R13, PT, PT, R13, -0x2, RZ ;  /* 0xfffffffe0d0d7810 */ /* 0x000fe40007ffe0ff */
[----:B------:R-:W-:-:S03]  /*0340*/  IADD3 R12, PT, PT, R12, 0x1, RZ ;  /* 0x000000010c0c7810 */ /* 0x000fc60007ffe0ff */
[-CC-:B------:R-:W-:Y:S02]  /*0350*/  @!P2 IMAD R21, R8, R13.reuse, R13.reuse ;  /* 0x0000000d0815a224 */ /* 0x180fe400078e020d */
[-CC-:B------:R-:W-:Y:S02]  /*0360*/  @!P3 IMAD R7, R7, R13.reuse, R13.reuse ;  /* 0x0000000d0707b224 */ /* 0x180fe400078e020d */
[----:B------:R-:W-:Y:S01]  /*0370*/  @!P1 IMAD R9, R9, R13, R13 ;  /* 0x0000000d09099224 */ /* 0x000fe200078e020d */
[----:B------:R-:W-:Y:S01]  /*0380*/  ISETP.GE.U32.OR P0, PT, R14, UR6, P0 ;  /* 0x000000060e007c0c */ /* 0x000fe20008706470 */
[C---:B------:R-:W-:Y:S01]  /*0390*/  @!P3 IMAD.IADD R7, R12.reuse, 0x1, R7 ;  /* 0x000000010c07b824 */ /* 0x040fe200078e0207 */
[C---:B------:R-:W-:Y:S02]  /*03a0*/  @!P2 IADD3 R21, PT, PT, R12.reuse, R21, RZ ;  /* 0x000000150c15a210 */ /* 0x040fe40007ffe0ff */
[----:B------:R-:W-:Y:S01]  /*03b0*/  @!P1 IADD3 R9, PT, PT, R12, R9, RZ ;  /* 0x000000090c099210 */ /* 0x000fe20007ffe0ff */
[----:B--2---:R0:W-:Y:S04]  /*03c0*/  STS [R3], R10 ;  /* 0x0000000a03007388 */ /* 0x0041e80000000800 */
[----:B----4-:R1:W-:Y:S04]  /*03d0*/  STS [R5], R16 ;  /* 0x0000001005007388 */ /* 0x0103e80000000800 */
[----:B-----5:R2:W-:Y:S01]  /*03e0*/  STS [R11], R20 ;  /* 0x000000140b007388 */ /* 0x0205e20000000800 */
[----:B0-----:R-:W0:Y:S03]  /*03f0*/  @!P3 LDC.64 R2, c[0x0][0x398] ;  /* 0x0000e600ff02bb82 */ /* 0x001e260000000a00 */
[----:B------:R-:W-:Y:S05]  /*0400*/  STS [R15], R22 ;  /* 0x000000160f007388 */ /* 0x000fea0000000800 */
[----:B------:R-:W-:Y:S08]  /*0410*/  BAR.SYNC.DEFER_BLOCKING 0x0 ;  /* 0x0000000000007b1d */ /* 0x000ff00000010000 */
[----:B-1----:R-:W1:Y:S08]  /*0420*/  @!P2 LDC.64 R4, c[0x0][0x398] ;  /* 0x0000e600ff04ab82 */ /* 0x002e700000000a00 */
[----:B--2---:R-:W2:Y:S01]  /*0430*/  @!P1 LDC.64 R10, c[0x0][0x398] ;  /* 0x0000e600ff0a9b82 */ /* 0x004ea20000000a00 */
[----:B------:R-:W3:Y:S04]  /*0440*/  @!P3 LDS R17, [R17+0x4] ;  /* 0x000004001111b984 */ /* 0x000ee80000000800 */
[----:B------:R-:W4:Y:S04]  /*0450*/  @!P2 LDS R19, [R19+0x4] ;  /* 0x000004001313a984 */ /* 0x000f280000000800 */
[----:B------:R-:W5:Y:S01]  /*0460*/  @!P1 LDS R18, [R18+0x4] ;  /* 0x0000040012129984 */ /* 0x000f620000000800 */
[----:B0-----:R-:W-:-:S04]  /*0470*/  @!P3 IMAD.WIDE.U32 R2, R7, 0x4, R2 ;  /* 0x000000040702b825 */ /* 0x001fc800078e0002 */
[----:B-1----:R-:W-:-:S04]  /*0480*/  @!P2 IMAD.WIDE.U32 R4, R21, 0x4, R4 ;  /* 0x000000041504a825 */ /* 0x002fc800078e0004 */
[----:B--2---:R-:W-:Y:S01]  /*0490*/  @!P1 IMAD.WIDE.U32 R10, R9, 0x4, R10 ;  /* 0x00000004090a9825 */ /* 0x004fe200078e000a */
[----:B---3--:R0:W-:Y:S04]  /*04a0*/  @!P3 STG.E desc[UR8][R2.64], R17 ;  /* 0x000000110200b986 */ /* 0x0081e8000c101908 */
[----:B----4-:R0:W-:Y:S04]  /*04b0*/  @!P2 STG.E desc[UR8][R4.64], R19 ;  /* 0x000000130400a986 */ /* 0x0101e8000c101908 */
[----:B-----5:R0:W-:Y:S01]  /*04c0*/  @!P1 STG.E desc[UR8][R10.64], R18 ;  /* 0x000000120a009986 */ /* 0x0201e2000c101908 */
[----:B------:R-:W-:Y:S05]  /*04d0*/  @P0 EXIT ;  /* 0x000000000000094d */ /* 0x000fea0003800000 */
[----:B------:R-:W-:Y:S01]  /*04e0*/  LEA R6, R6, R15, 0x2 ;  /* 0x0000000f06067211 */ /* 0x000fe200078e10ff */
[----:B0-----:R-:W0:Y:S01]  /*04f0*/  LDC.64 R2, c[0x0][0x398] ;  /* 0x0000e600ff027b82 */ /* 0x001e220000000a00 */
[----:B------:R-:W-:-:S03]  /*0500*/  IMAD R13, R0, R13, R13 ;  /* 0x0000000d000d7224 */ /* 0x000fc600078e020d */
[----:B------:R-:W1:Y:S02]  /*0510*/  LDS R5, [R6+0x4] ;  /* 0x0000040006057984 */ /* 0x000e640000000800 */
[----:B------:R-:W-:-:S05]  /*0520*/  IADD3 R13, PT, PT, R12, R13, RZ ;  /* 0x0000000d0c0d7210 */ /* 0x000fca0007ffe0ff */
[----:B0-----:R-:W-:-:S05]  /*0530*/  IMAD.WIDE.U32 R2, R13, 0x4, R2 ;  /* 0x000000040d027825 */ /* 0x001fca00078e0002 */
[----:B-1----:R-:W-:Y:S01]  /*0540*/  STG.E desc[UR8][R2.64], R5 ;  /* 0x0000000502007986 */ /* 0x002fe2000c101908 */
[----:B------:R-:W-:Y:S05]  /*0550*/  EXIT ;  /* 0x000000000000794d */ /* 0x000fea0003800000 */
.L_x_0:
[----:B------:R-:W-:-:S00]  /*0560*/  BRA `(.L_x_0) ;  /* 0xfffffffc00fc7947 */ /* 0x000fc0000383ffff */
[----:B------:R-:W-:-:S00]  /*0570*/  NOP ;  /* 0x0000000000007918 */ /* 0x000fc00000000000 */
        /* <DEDUP_REMOVED lines=8> */
.L_x_1:


//--------------------- .nv.shared._Z11convolutionPfiiiiS_ --------------------------
	.section	.nv.shared._Z11convolutionPfiiiiS_,"aw",@nobits
	.sectionflags	@""
	.align	16
	.zero		1024


//--------------------- .nv.shared.reserved.0     --------------------------
	.section	.nv.shared.reserved.0,"aw",@nobits
	.weak		__nv_reservedSMEM_offset_0_alias
	.size		__nv_reservedSMEM_offset_0_alias, 0, 64
	.other		__nv_reservedSMEM_offset_0_alias,@"STO_CUDA_RESERVED_SHARED STV_DEFAULT"
__nv_reservedSMEM_offset_0_alias:
	.zero		0
	.zero		64


//--------------------- .nv.constant0._Z11convolutionPfiiiiS_ --------------------------
	.section	.nv.constant0._Z11convolutionPfiiiiS_,"a",@progbits
	.sectionflags	@""
	.align	4
.nv.constant0._Z11convolutionPfiiiiS_:
	.zero		928


//--------------------- SYMBOLS --------------------------

	.type		.nv.reservedSmem.offset0,@object
	.size		.nv.reservedSmem.offset0,0x4
	.type		.nv.reservedSmem.cap,@object
	.size		.nv.reservedSmem.cap,0x4
